//
// Generated by NVIDIA NVVM Compiler
//
// Compiler Build ID: CL-36424714
// Cuda compilation tools, release 13.0, V13.0.88
// Based on NVVM 20.0.0
//

.version 9.0
.target sm_100
.address_size 64

	// .globl	_Z7zeroPadPfii

.visible .entry _Z7zeroPadPfii(
	.param .u64 .ptr .align 1 _Z7zeroPadPfii_param_0,
	.param .u32 _Z7zeroPadPfii_param_1,
	.param .u32 _Z7zeroPadPfii_param_2
)
{
	.reg .pred 	%p<4>;
	.reg .b32 	%r<14>;
	.reg .b64 	%rd<5>;

	ld.param.u64 	%rd1, [_Z7zeroPadPfii_param_0];
	ld.param.u32 	%r2, [_Z7zeroPadPfii_param_1];
	ld.param.u32 	%r3, [_Z7zeroPadPfii_param_2];
	mov.u32 	%r4, %ctaid.x;
	mov.u32 	%r5, %ctaid.y;
	mov.u32 	%r6, %nctaid.x;
	mov.u32 	%r7, %nctaid.y;
	mov.u32 	%r8, %ctaid.z;
	mad.lo.s32 	%r9, %r8, %r7, %r5;
	mad.lo.s32 	%r10, %r9, %r6, %r4;
	mov.u32 	%r11, %ntid.x;
	mov.u32 	%r12, %tid.x;
	mad.lo.s32 	%r1, %r10, %r11, %r12;
	setp.lt.s32 	%p1, %r1, %r3;
	setp.ge.s32 	%p2, %r1, %r2;
	or.pred  	%p3, %p1, %p2;
	@%p3 bra 	$L__BB0_2;
	cvta.to.global.u64 	%rd2, %rd1;
	mul.wide.s32 	%rd3, %r1, 4;
	add.s64 	%rd4, %rd2, %rd3;
	mov.b32 	%r13, 0;
	st.global.u32 	[%rd4], %r13;
$L__BB0_2:
	ret;

}
	// .globl	_Z17bitonic_sort_stepPfiii
.visible .entry _Z17bitonic_sort_stepPfiii(
	.param .u64 .ptr .align 1 _Z17bitonic_sort_stepPfiii_param_0,
	.param .u32 _Z17bitonic_sort_stepPfiii_param_1,
	.param .u32 _Z17bitonic_sort_stepPfiii_param_2,
	.param .u32 _Z17bitonic_sort_stepPfiii_param_3
)
{
	.reg .pred 	%p<5>;
	.reg .b32 	%r<17>;
	.reg .b32 	%f<5>;
	.reg .b64 	%rd<11>;

	ld.param.u64 	%rd6, [_Z17bitonic_sort_stepPfiii_param_0];
	ld.param.u32 	%r4, [_Z17bitonic_sort_stepPfiii_param_1];
	ld.param.u32 	%r3, [_Z17bitonic_sort_stepPfiii_param_2];
	ld.param.u32 	%r5, [_Z17bitonic_sort_stepPfiii_param_3];
	cvta.to.global.u64 	%rd1, %rd6;
	mov.u32 	%r6, %ctaid.x;
	mov.u32 	%r7, %ctaid.y;
	mov.u32 	%r8, %nctaid.x;
	mov.u32 	%r9, %nctaid.y;
	mov.u32 	%r10, %ctaid.z;
	mad.lo.s32 	%r11, %r10, %r9, %r7;
	mad.lo.s32 	%r12, %r11, %r8, %r6;
	mov.u32 	%r13, %ntid.x;
	mov.u32 	%r14, %tid.x;
	mad.lo.s32 	%r1, %r12, %r13, %r14;
	xor.b32  	%r2, %r1, %r4;
	min.u32 	%r15, %r5, %r2;
	setp.le.u32 	%p1, %r15, %r1;
	@%p1 bra 	$L__BB1_6;
	and.b32  	%r16, %r1, %r3;
	setp.ne.s32 	%p2, %r16, 0;
	@%p2 bra 	$L__BB1_4;
	mul.wide.u32 	%rd9, %r1, 4;
	add.s64 	%rd2, %rd1, %rd9;
	ld.global.f32 	%f1, [%rd2];
	mul.wide.u32 	%rd10, %r2, 4;
	add.s64 	%rd3, %rd1, %rd10;
	ld.global.f32 	%f2, [%rd3];
	setp.leu.f32 	%p4, %f1, %f2;
	@%p4 bra 	$L__BB1_6;
	st.global.f32 	[%rd2], %f2;
	st.global.f32 	[%rd3], %f1;
	bra.uni 	$L__BB1_6;
$L__BB1_4:
	mul.wide.u32 	%rd7, %r1, 4;
	add.s64 	%rd4, %rd1, %rd7;
	ld.global.f32 	%f3, [%rd4];
	mul.wide.u32 	%rd8, %r2, 4;
	add.s64 	%rd5, %rd1, %rd8;
	ld.global.f32 	%f4, [%rd5];
	setp.geu.f32 	%p3, %f3, %f4;
	@%p3 bra 	$L__BB1_6;
	st.global.f32 	[%rd4], %f4;
	st.global.f32 	[%rd5], %f3;
$L__BB1_6:
	ret;

}


// ===== COMPILED SASS (sm_100) =====

	.target	sm_100

	.elftype	@"ET_EXEC"


//--------------------- .note.nv.tkinfo           --------------------------
	.section	.note.nv.tkinfo,"",@"SHT_NOTE"
	.sectionflags	@"SHF_NOTE_NV_TKINFO"
	.tkinfo
        /*0018*/ 	.word	0x00000002
        /*0030*/ 	.string	""
        /*0030*/ 	.string	"ptxas"
        /*0030*/ 	.string	"Cuda compilation tools, release 13.0, V13.0.88"
        /*0030*/ 	.string	"Build cuda_13.0.r13.0/compiler.36424714_0"
        /*0030*/ 	.string	"-arch sm_100 -m 64 "



//--------------------- .note.nv.cuinfo           --------------------------
	.section	.note.nv.cuinfo,"",@"SHT_NOTE"
	.sectionflags	@"SHF_NOTE_NV_CUINFO"
        /*0018*/ 	.short	0x0002
        /*001a*/ 	.short	0x0064
        /*001c*/ 	.short	0x0082
	.zero		2


//--------------------- .nv.info                  --------------------------
	.section	.nv.info,"",@"SHT_CUDA_INFO"
	.align	4


	//----- nvinfo : EIATTR_REGCOUNT
	.align		4
        /*0000*/ 	.byte	0x04, 0x2f
        /*0002*/ 	.short	(.L_1 - .L_0)
	.align		4
.L_0:
        /*0004*/ 	.word	index@(_Z7zeroPadPfii)
        /*0008*/ 	.word	0x00000008


	//----- nvinfo : EIATTR_FRAME_SIZE
	.align		4
.L_1:
        /*000c*/ 	.byte	0x04, 0x11
        /*000e*/ 	.short	(.L_3 - .L_2)
	.align		4
.L_2:
        /*0010*/ 	.word	index@(_Z7zeroPadPfii)
        /*0014*/ 	.word	0x00000000


	//----- nvinfo : EIATTR_REGCOUNT
	.align		4
.L_3:
        /*0018*/ 	.byte	0x04, 0x2f
        /*001a*/ 	.short	(.L_5 - .L_4)
	.align		4
.L_4:
        /*001c*/ 	.word	index@(_Z17bitonic_sort_stepPfiii)
        /*0020*/ 	.word	0x0000000c


	//----- nvinfo : EIATTR_FRAME_SIZE
	.align		4
.L_5:
        /*0024*/ 	.byte	0x04, 0x11
        /*0026*/ 	.short	(.L_7 - .L_6)
	.align		4
.L_6:
        /*0028*/ 	.word	index@(_Z17bitonic_sort_stepPfiii)
        /*002c*/ 	.word	0x00000000


	//----- nvinfo : EIATTR_MIN_STACK_SIZE
	.align		4
.L_7:
        /*0030*/ 	.byte	0x04, 0x12
        /*0032*/ 	.short	(.L_9 - .L_8)
	.align		4
.L_8:
        /*0034*/ 	.word	index@(_Z17bitonic_sort_stepPfiii)
        /*0038*/ 	.word	0x00000000


	//----- nvinfo : EIATTR_MIN_STACK_SIZE
	.align		4
.L_9:
        /*003c*/ 	.byte	0x04, 0x12
        /*003e*/ 	.short	(.L_11 - .L_10)
	.align		4
.L_10:
        /*0040*/ 	.word	index@(_Z7zeroPadPfii)
        /*0044*/ 	.word	0x00000000
.L_11:


//--------------------- .nv.compat                --------------------------
	.section	.nv.compat,"",@"SHT_CUDA_COMPAT_INFO"
	.align	4
        /*0000*/ 	.byte	0x02, 0x09, 0x00, 0x00, 0x02, 0x02, 0x01, 0x00, 0x02, 0x05, 0x05, 0x00, 0x03, 0x07, 0x01, 0x01
        /*0010*/ 	.byte	0x02, 0x03, 0x00, 0x00, 0x02, 0x06, 0x01, 0x00, 0x04, 0x0b, 0x08, 0x00, 0x09, 0x00, 0x00, 0x00
        /*0020*/ 	.byte	0x00, 0x00, 0x00, 0x00


//--------------------- .nv.info._Z17bitonic_sort_stepPfiii --------------------------
	.section	.nv.info._Z17bitonic_sort_stepPfiii,"",@"SHT_CUDA_INFO"
	.sectionflags	@""
	.align	4


	//----- nvinfo : EIATTR_CUDA_API_VERSION
	.align		4
        /*0000*/ 	.byte	0x04, 0x37
        /*0002*/ 	.short	(.L_13 - .L_12)
.L_12:
        /*0004*/ 	.word	0x00000082


	//----- nvinfo : EIATTR_KPARAM_INFO
	.align		4
.L_13:
        /*0008*/ 	.byte	0x04, 0x17
        /*000a*/ 	.short	(.L_15 - .L_14)
.L_14:
        /*000c*/ 	.word	0x00000000
        /*0010*/ 	.short	0x0003
        /*0012*/ 	.short	0x0010
        /*0014*/ 	.byte	0x00, 0xf0, 0x11, 0x00


	//----- nvinfo : EIATTR_KPARAM_INFO
	.align		4
.L_15:
        /*0018*/ 	.byte	0x04, 0x17
        /*001a*/ 	.short	(.L_17 - .L_16)
.L_16:
        /*001c*/ 	.word	0x00000000
        /*0020*/ 	.short	0x0002
        /*0022*/ 	.short	0x000c
        /*0024*/ 	.byte	0x00, 0xf0, 0x11, 0x00


	//----- nvinfo : EIATTR_KPARAM_INFO
	.align		4
.L_17:
        /*0028*/ 	.byte	0x04, 0x17
        /*002a*/ 	.short	(.L_19 - .L_18)
.L_18:
        /*002c*/ 	.word	0x00000000
        /*0030*/ 	.short	0x0001
        /*0032*/ 	.short	0x0008
        /*0034*/ 	.byte	0x00, 0xf0, 0x11, 0x00


	//----- nvinfo : EIATTR_KPARAM_INFO
	.align		4
.L_19:
        /*0038*/ 	.byte	0x04, 0x17
        /*003a*/ 	.short	(.L_21 - .L_20)
.L_20:
        /*003c*/ 	.word	0x00000000
        /*0040*/ 	.short	0x0000
        /*0042*/ 	.short	0x0000
        /*0044*/ 	.byte	0x00, 0xf5, 0x21, 0x00


	//----- nvinfo : EIATTR_SPARSE_MMA_MASK
	.align		4
.L_21:
        /*0048*/ 	.byte	0x03, 0x50
        /*004a*/ 	.short	0x0000


	//----- nvinfo : EIATTR_MAXREG_COUNT
	.align		4
        /*004c*/ 	.byte	0x03, 0x1b
        /*004e*/ 	.short	0x00ff


	//----- nvinfo : EIATTR_MERCURY_ISA_VERSION
	.align		4
        /*0050*/ 	.byte	0x03, 0x5f
        /*0052*/ 	.short	0x0101


	//----- nvinfo : EIATTR_VRC_CTA_INIT_COUNT
	.align		4
        /*0054*/ 	.byte	0x02, 0x4a
	.zero		1
	.zero		1


	//----- nvinfo : EIATTR_EXIT_INSTR_OFFSETS
	.align		4
        /*0058*/ 	.byte	0x04, 0x1c
        /*005a*/ 	.short	(.L_23 - .L_22)


	//   ....[0]....
.L_22:
        /*005c*/ 	.word	0x00000100


	//   ....[1]....
        /*0060*/ 	.word	0x000001b0


	//   ....[2]....
        /*0064*/ 	.word	0x000001e0


	//   ....[3]....
        /*0068*/ 	.word	0x00000250


	//   ....[4]....
        /*006c*/ 	.word	0x00000280


	//----- nvinfo : EIATTR_CRS_STACK_SIZE
	.align		4
.L_23:
        /*0070*/ 	.byte	0x04, 0x1e
        /*0072*/ 	.short	(.L_25 - .L_24)
.L_24:
        /*0074*/ 	.word	0x00000000


	//----- nvinfo : EIATTR_CBANK_PARAM_SIZE
	.align		4
.L_25:
        /*0078*/ 	.byte	0x03, 0x19
        /*007a*/ 	.short	0x0014


	//----- nvinfo : EIATTR_PARAM_CBANK
	.align		4
        /*007c*/ 	.byte	0x04, 0x0a
        /*007e*/ 	.short	(.L_27 - .L_26)
	.align		4
.L_26:
        /*0080*/ 	.word	index@(.nv.constant0._Z17bitonic_sort_stepPfiii)
        /*0084*/ 	.short	0x0380
        /*0086*/ 	.short	0x0014


	//----- nvinfo : EIATTR_SW_WAR
	.align		4
.L_27:
        /*0088*/ 	.byte	0x04, 0x36
        /*008a*/ 	.short	(.L_29 - .L_28)
.L_28:
        /*008c*/ 	.word	0x00000008
.L_29:


//--------------------- .nv.info._Z7zeroPadPfii   --------------------------
	.section	.nv.info._Z7zeroPadPfii,"",@"SHT_CUDA_INFO"
	.sectionflags	@""
	.align	4


	//----- nvinfo : EIATTR_CUDA_API_VERSION
	.align		4
        /*0000*/ 	.byte	0x04, 0x37
        /*0002*/ 	.short	(.L_31 - .L_30)
.L_30:
        /*0004*/ 	.word	0x00000082


	//----- nvinfo : EIATTR_KPARAM_INFO
	.align		4
.L_31:
        /*0008*/ 	.byte	0x04, 0x17
        /*000a*/ 	.short	(.L_33 - .L_32)
.L_32:
        /*000c*/ 	.word	0x00000000
        /*0010*/ 	.short	0x0002
        /*0012*/ 	.short	0x000c
        /*0014*/ 	.byte	0x00, 0xf0, 0x11, 0x00


	//----- nvinfo : EIATTR_KPARAM_INFO
	.align		4
.L_33:
        /*0018*/ 	.byte	0x04, 0x17
        /*001a*/ 	.short	(.L_35 - .L_34)
.L_34:
        /*001c*/ 	.word	0x00000000
        /*0020*/ 	.short	0x0001
        /*0022*/ 	.short	0x0008
        /*0024*/ 	.byte	0x00, 0xf0, 0x11, 0x00


	//----- nvinfo : EIATTR_KPARAM_INFO
	.align		4
.L_35:
        /*0028*/ 	.byte	0x04, 0x17
        /*002a*/ 	.short	(.L_37 - .L_36)
.L_36:
        /*002c*/ 	.word	0x00000000
        /*0030*/ 	.short	0x0000
        /*0032*/ 	.short	0x0000
        /*0034*/ 	.byte	0x00, 0xf5, 0x21, 0x00


	//----- nvinfo : EIATTR_SPARSE_MMA_MASK
	.align		4
.L_37:
        /*0038*/ 	.byte	0x03, 0x50
        /*003a*/ 	.short	0x0000


	//----- nvinfo : EIATTR_MAXREG_COUNT
	.align		4
        /*003c*/ 	.byte	0x03, 0x1b
        /*003e*/ 	.short	0x00ff


	//----- nvinfo : EIATTR_MERCURY_ISA_VERSION
	.align		4
        /*0040*/ 	.byte	0x03, 0x5f
        /*0042*/ 	.short	0x0101


	//----- nvinfo : EIATTR_VRC_CTA_INIT_COUNT
	.align		4
        /*0044*/ 	.byte	0x02, 0x4a
	.zero		1
	.zero		1


	//----- nvinfo : EIATTR_EXIT_INSTR_OFFSETS
	.align		4
        /*0048*/ 	.byte	0x04, 0x1c
        /*004a*/ 	.short	(.L_39 - .L_38)


	//   ....[0]....
.L_38:
        /*004c*/ 	.word	0x000000e0


	//   ....[1]....
        /*0050*/ 	.word	0x00000130


	//----- nvinfo : EIATTR_CBANK_PARAM_SIZE
	.align		4
.L_39:
        /*0054*/ 	.byte	0x03, 0x19
        /*0056*/ 	.short	0x0010


	//----- nvinfo : EIATTR_PARAM_CBANK
	.align		4
        /*0058*/ 	.byte	0x04, 0x0a
        /*005a*/ 	.short	(.L_41 - .L_40)
	.align		4
.L_40:
        /*005c*/ 	.word	index@(.nv.constant0._Z7zeroPadPfii)
        /*0060*/ 	.short	0x0380
        /*0062*/ 	.short	0x0010


	//----- nvinfo : EIATTR_SW_WAR
	.align		4
.L_41:
        /*0064*/ 	.byte	0x04, 0x36
        /*0066*/ 	.short	(.L_43 - .L_42)
.L_42:
        /*0068*/ 	.word	0x00000008
.L_43:


//--------------------- .nv.callgraph             --------------------------
	.section	.nv.callgraph,"",@"SHT_CUDA_CALLGRAPH"
	.align	4
	.sectionentsize	8
	.align		4
        /*0000*/ 	.word	0x00000000
	.align		4
        /*0004*/ 	.word	0xffffffff
	.align		4
        /*0008*/ 	.word	0x00000000
	.align		4
        /*000c*/ 	.word	0xfffffffe
	.align		4
        /*0010*/ 	.word	0x00000000
	.align		4
        /*0014*/ 	.word	0xfffffffd
	.align		4
        /*0018*/ 	.word	0x00000000
	.align		4
        /*001c*/ 	.word	0xfffffffc


//--------------------- .text._Z17bitonic_sort_stepPfiii --------------------------
	.section	.text._Z17bitonic_sort_stepPfiii,"ax",@progbits
	.align	128
        .global         _Z17bitonic_sort_stepPfiii
        .type           _Z17bitonic_sort_stepPfiii,@function
        .size           _Z17bitonic_sort_stepPfiii,(.L_x_3 - _Z17bitonic_sort_stepPfiii)
        .other          _Z17bitonic_sort_stepPfiii,@"STO_CUDA_ENTRY STV_DEFAULT"
_Z17bitonic_sort_stepPfiii:
.text._Z17bitonic_sort_stepPfiii:
[----:B------:R-:W-:Y:S08]  /*0000*/  LDC R1, c[0x0][0x37c] ;  /* 0x0000df00ff017b82 */ /* 0x000ff00000000800 */
[----:B------:R-:W-:Y:S01]  /*0010*/  S2UR UR4, SR_CTAID.Y ;  /* 0x00000000000479c3 */ /* 0x000fe20000002600 */
[----:B------:R-:W0:Y:S01]  /*0020*/  S2R R0, SR_TID.X ;  /* 0x0000000000007919 */ /* 0x000e220000002100 */
[----:B------:R-:W1:Y:S01]  /*0030*/  LDCU UR6, c[0x0][0x370] ;  /* 0x00006e00ff0677ac */ /* 0x000e620008000800 */
[----:B------:R-:W2:Y:S05]  /*0040*/  LDCU UR7, c[0x0][0x374] ;  /* 0x00006e80ff0777ac */ /* 0x000eaa0008000800 */
[----:B------:R-:W2:Y:S01]  /*0050*/  S2UR UR8, SR_CTAID.Z ;  /* 0x00000000000879c3 */ /* 0x000ea20000002700 */
[----:B------:R-:W3:Y:S07]  /*0060*/  LDCU UR9, c[0x0][0x388] ;  /* 0x00007100ff0977ac */ /* 0x000eee0008000800 */
[----:B------:R-:W1:Y:S08]  /*0070*/  S2UR UR5, SR_CTAID.X ;  /* 0x00000000000579c3 */ /* 0x000e700000002500 */
[----:B------:R-:W0:Y:S01]  /*0080*/  LDC R7, c[0x0][0x360] ;  /* 0x0000d800ff077b82 */ /* 0x000e220000000800 */
[----:B--2---:R-:W-:Y:S01]  /*0090*/  UIMAD UR4, UR7, UR8, UR4 ;  /* 0x00000008070472a4 */ /* 0x004fe2000f8e0204 */
[----:B------:R-:W2:Y:S03]  /*00a0*/  LDCU UR7, c[0x0][0x390] ;  /* 0x00007200ff0777ac */ /* 0x000ea60008000800 */
[----:B-1----:R-:W-:-:S06]  /*00b0*/  UIMAD UR4, UR4, UR6, UR5 ;  /* 0x00000006040472a4 */ /* 0x002fcc000f8e0205 */
[----:B0-----:R-:W-:-:S05]  /*00c0*/  IMAD R7, R7, UR4, R0 ;  /* 0x0000000407077c24 */ /* 0x001fca000f8e0200 */
[----:B---3--:R-:W-:-:S04]  /*00d0*/  LOP3.LUT R9, R7, UR9, RZ, 0x3c, !PT ;  /* 0x0000000907097c12 */ /* 0x008fc8000f8e3cff */
[----:B--2---:R-:W-:-:S04]  /*00e0*/  VIMNMX.U32 R0, PT, PT, R9, UR7, PT ;  /* 0x0000000709007c48 */ /* 0x004fc8000bfe0000 */
[----:B------:R-:W-:-:S13]  /*00f0*/  ISETP.GT.U32.AND P0, PT, R0, R7, PT ;  /* 0x000000070000720c */ /* 0x000fda0003f04070 */
[----:B------:R-:W-:Y:S05]  /*0100*/  @!P0 EXIT ;  /* 0x000000000000894d */ /* 0x000fea0003800000 */
[----:B------:R-:W0:Y:S02]  /*0110*/  LDCU UR4, c[0x0][0x38c] ;  /* 0x00007180ff0477ac */ /* 0x000e240008000800 */
[----:B0-----:R-:W-:Y:S01]  /*0120*/  LOP3.LUT P0, RZ, R7, UR4, RZ, 0xc0, !PT ;  /* 0x0000000407ff7c12 */ /* 0x001fe2000f80c0ff */
[----:B------:R-:W0:-:S12]  /*0130*/  LDCU.64 UR4, c[0x0][0x358] ;  /* 0x00006b00ff0477ac */ /* 0x000e180008000a00 */
[----:B------:R-:W-:Y:S05]  /*0140*/  @P0 BRA `(.L_x_0) ;  /* 0x0000000000280947 */ /* 0x000fea0003800000 */
[----:B------:R-:W1:Y:S02]  /*0150*/  LDC.64 R4, c[0x0][0x380] ;  /* 0x0000e000ff047b82 */ /* 0x000e640000000a00 */
[----:B-1----:R-:W-:-:S04]  /*0160*/  IMAD.WIDE.U32 R2, R7, 0x4, R4 ;  /* 0x0000000407027825 */ /* 0x002fc800078e0004 */
[----:B------:R-:W-:Y:S01]  /*0170*/  IMAD.WIDE.U32 R4, R9, 0x4, R4 ;  /* 0x0000000409047825 */ /* 0x000fe200078e0004 */
[----:B0-----:R-:W2:Y:S04]  /*0180*/  LDG.E R7, desc[UR4][R2.64] ;  /* 0x0000000402077981 */ /* 0x001ea8000c1e1900 */
[----:B------:R-:W2:Y:S02]  /*0190*/  LDG.E R0, desc[UR4][R4.64] ;  /* 0x0000000404007981 */ /* 0x000ea4000c1e1900 */
[----:B--2---:R-:W-:-:S13]  /*01a0*/  FSETP.GT.AND P0, PT, R7, R0, PT ;  /* 0x000000000700720b */ /* 0x004fda0003f04000 */
[----:B------:R-:W-:Y:S05]  /*01b0*/  @!P0 EXIT ;  /* 0x000000000000894d */ /* 0x000fea0003800000 */
[----:B------:R-:W-:Y:S04]  /*01c0*/  STG.E desc[UR4][R2.64], R0 ;  /* 0x0000000002007986 */ /* 0x000fe8000c101904 */
[----:B------:R-:W-:Y:S01]  /*01d0*/  STG.E desc[UR4][R4.64], R7 ;  /* 0x0000000704007986 */ /* 0x000fe2000c101904 */
[----:B------:R-:W-:Y:S05]  /*01e0*/  EXIT ;  /* 0x000000000000794d */ /* 0x000fea0003800000 */
.L_x_0:
[----:B------:R-:W1:Y:S02]  /*01f0*/  LDC.64 R2, c[0x0][0x380] ;  /* 0x0000e000ff027b82 */ /* 0x000e640000000a00 */
[----:B-1----:R-:W-:-:S04]  /*0200*/  IMAD.WIDE.U32 R4, R7, 0x4, R2 ;  /* 0x0000000407047825 */ /* 0x002fc800078e0002 */
[----:B------:R-:W-:Y:S01]  /*0210*/  IMAD.WIDE.U32 R2, R9, 0x4, R2 ;  /* 0x0000000409027825 */ /* 0x000fe200078e0002 */
[----:B0-----:R-:W2:Y:S04]  /*0220*/  LDG.E R7, desc[UR4][R4.64] ;  /* 0x0000000404077981 */ /* 0x001ea8000c1e1900 */
[----:B------:R-:W2:Y:S02]  /*0230*/  LDG.E R0, desc[UR4][R2.64] ;  /* 0x0000000402007981 */ /* 0x000ea4000c1e1900 */
[----:B--2---:R-:W-:-:S13]  /*0240*/  FSETP.GEU.AND P0, PT, R7, R0, PT ;  /* 0x000000000700720b */ /* 0x004fda0003f0e000 */
[----:B------:R-:W-:Y:S05]  /*0250*/  @P0 EXIT ;  /* 0x000000000000094d */ /* 0x000fea0003800000 */
[----:B------:R-:W-:Y:S04]  /*0260*/  STG.E desc[UR4][R4.64], R0 ;  /* 0x0000000004007986 */ /* 0x000fe8000c101904 */
[----:B------:R-:W-:Y:S01]  /*0270*/  STG.E desc[UR4][R2.64], R7 ;  /* 0x0000000702007986 */ /* 0x000fe2000c101904 */
[----:B------:R-:W-:Y:S05]  /*0280*/  EXIT ;  /* 0x000000000000794d */ /* 0x000fea0003800000 */
.L_x_1:
[----:B------:R-:W-:-:S00]  /*0290*/  BRA `(.L_x_1) ;  /* 0xfffffffc00fc7947 */ /* 0x000fc0000383ffff */
[----:B------:R-:W-:-:S00]  /*02a0*/  NOP ;  /* 0x0000000000007918 */ /* 0x000fc00000000000 */
        /* <DEDUP_REMOVED lines=13> */
.L_x_3:


//--------------------- .text._Z7zeroPadPfii      --------------------------
	.section	.text._Z7zeroPadPfii,"ax",@progbits
	.align	128
        .global         _Z7zeroPadPfii
        .type           _Z7zeroPadPfii,@function
        .size           _Z7zeroPadPfii,(.L_x_4 - _Z7zeroPadPfii)
        .other          _Z7zeroPadPfii,@"STO_CUDA_ENTRY STV_DEFAULT"
_Z7zeroPadPfii:
.text._Z7zeroPadPfii:
[----:B------:R-:W-:Y:S08]  /*0000*/  LDC R1, c[0x0][0x37c] ;  /* 0x0000df00ff017b82 */ /* 0x000ff00000000800 */
[----:B------:R-:W-:Y:S01]  /*0010*/  S2UR UR4, SR_CTAID.Y ;  /* 0x00000000000479c3 */ /* 0x000fe20000002600 */
[----:B------:R-:W0:Y:S01]  /*0020*/  S2R R0, SR_TID.X ;  /* 0x0000000000007919 */ /* 0x000e220000002100 */
[----:B------:R-:W1:Y:S01]  /*0030*/  LDCU UR6, c[0x0][0x370] ;  /* 0x00006e00ff0677ac */ /* 0x000e620008000800 */
[----:B------:R-:W2:Y:S05]  /*0040*/  LDCU UR7, c[0x0][0x374] ;  /* 0x00006e80ff0777ac */ /* 0x000eaa0008000800 */
[----:B------:R-:W2:Y:S01]  /*0050*/  S2UR UR8, SR_CTAID.Z ;  /* 0x00000000000879c3 */ /* 0x000ea20000002700 */
[----:B------:R-:W3:Y:S07]  /*0060*/  LDCU.64 UR10, c[0x0][0x388] ;  /* 0x00007100ff0a77ac */ /* 0x000eee0008000a00 */
[----:B------:R-:W1:Y:S08]  /*0070*/  S2UR UR5, SR_CTAID.X ;  /* 0x00000000000579c3 */ /* 0x000e700000002500 */
[----:B------:R-:W0:Y:S01]  /*0080*/  LDC R5, c[0x0][0x360] ;  /* 0x0000d800ff057b82 */ /* 0x000e220000000800 */
[----:B--2---:R-:W-:-:S04]  /*0090*/  UIMAD UR4, UR7, UR8, UR4 ;  /* 0x00000008070472a4 */ /* 0x004fc8000f8e0204 */
[----:B-1----:R-:W-:-:S06]  /*00a0*/  UIMAD UR4, UR4, UR6, UR5 ;  /* 0x00000006040472a4 */ /* 0x002fcc000f8e0205 */
[----:B0-----:R-:W-:-:S05]  /*00b0*/  IMAD R5, R5, UR4, R0 ;  /* 0x0000000405057c24 */ /* 0x001fca000f8e0200 */
[----:B---3--:R-:W-:-:S04]  /*00c0*/  ISETP.GE.AND P0, PT, R5, UR10, PT ;  /* 0x0000000a05007c0c */ /* 0x008fc8000bf06270 */
[----:B------:R-:W-:-:S13]  /*00d0*/  ISETP.LT.OR P0, PT, R5, UR11, P0 ;  /* 0x0000000b05007c0c */ /* 0x000fda0008701670 */
[----:B------:R-:W-:Y:S05]  /*00e0*/  @P0 EXIT ;  /* 0x000000000000094d */ /* 0x000fea0003800000 */
[----:B------:R-:W0:Y:S01]  /*00f0*/  LDC.64 R2, c[0x0][0x380] ;  /* 0x0000e000ff027b82 */ /* 0x000e220000000a00 */
[----:B------:R-:W1:Y:S01]  /*0100*/  LDCU.64 UR4, c[0x0][0x358] ;  /* 0x00006b00ff0477ac */ /* 0x000e620008000a00 */
[----:B0-----:R-:W-:-:S05]  /*0110*/  IMAD.WIDE R2, R5, 0x4, R2 ;  /* 0x0000000405027825 */ /* 0x001fca00078e0202 */
[----:B-1----:R-:W-:Y:S01]  /*0120*/  STG.E desc[UR4][R2.64], RZ ;  /* 0x000000ff02007986 */ /* 0x002fe2000c101904 */
[----:B------:R-:W-:Y:S05]  /*0130*/  EXIT ;  /* 0x000000000000794d */ /* 0x000fea0003800000 */
.L_x_2:
        /* <DEDUP_REMOVED lines=12> */
.L_x_4:


//--------------------- .nv.shared.reserved.0     --------------------------
	.section	.nv.shared.reserved.0,"aw",@nobits
	.weak		__nv_reservedSMEM_offset_0_alias
	.size		__nv_reservedSMEM_offset_0_alias, 0, 64
	.other		__nv_reservedSMEM_offset_0_alias,@"STO_CUDA_RESERVED_SHARED STV_DEFAULT"
__nv_reservedSMEM_offset_0_alias:
	.zero		0
	.zero		64


//--------------------- .nv.constant0._Z17bitonic_sort_stepPfiii --------------------------
	.section	.nv.constant0._Z17bitonic_sort_stepPfiii,"a",@progbits
	.sectionflags	@""
	.align	4
.nv.constant0._Z17bitonic_sort_stepPfiii:
	.zero		916


//--------------------- .nv.constant0._Z7zeroPadPfii --------------------------
	.section	.nv.constant0._Z7zeroPadPfii,"a",@progbits
	.sectionflags	@""
	.align	4
.nv.constant0._Z7zeroPadPfii:
	.zero		912


//--------------------- SYMBOLS --------------------------

	.type		.nv.reservedSmem.offset0,@object
	.size		.nv.reservedSmem.offset0,0x4
